//
// Generated by NVIDIA NVVM Compiler
//
// Compiler Build ID: CL-36424714
// Cuda compilation tools, release 13.0, V13.0.88
// Based on NVVM 20.0.0
//

.version 9.0
.target sm_100
.address_size 64

	// .globl	_Z10scanKernelPfS_i
.extern .shared .align 16 .b8 temp[];

.visible .entry _Z10scanKernelPfS_i(
	.param .u64 .ptr .align 1 _Z10scanKernelPfS_i_param_0,
	.param .u64 .ptr .align 1 _Z10scanKernelPfS_i_param_1,
	.param .u32 _Z10scanKernelPfS_i_param_2
)
{
	.reg .pred 	%p<5>;
	.reg .b32 	%r<38>;
	.reg .b32 	%f<9>;
	.reg .b64 	%rd<9>;

	ld.param.u64 	%rd1, [_Z10scanKernelPfS_i_param_0];
	ld.param.u64 	%rd2, [_Z10scanKernelPfS_i_param_1];
	ld.param.u32 	%r7, [_Z10scanKernelPfS_i_param_2];
	mov.u32 	%r1, %tid.x;
	setp.eq.s32 	%p1, %r1, 0;
	@%p1 bra 	$L__BB0_2;
	cvta.to.global.u64 	%rd3, %rd2;
	add.s32 	%r8, %r1, -1;
	mul.wide.u32 	%rd4, %r8, 4;
	add.s64 	%rd5, %rd3, %rd4;
	ld.global.f32 	%f4, [%rd5];
	shl.b32 	%r9, %r1, 2;
	mov.u32 	%r10, temp;
	add.s32 	%r11, %r10, %r9;
	st.shared.f32 	[%r11], %f4;
	bra.uni 	$L__BB0_3;
$L__BB0_2:
	mov.b32 	%r12, 0;
	st.shared.u32 	[temp], %r12;
$L__BB0_3:
	bar.sync 	0;
	setp.lt.s32 	%p2, %r7, 2;
	mov.b32 	%r37, 0;
	@%p2 bra 	$L__BB0_9;
	mov.b32 	%r36, 0;
	mov.b32 	%r35, 1;
$L__BB0_5:
	xor.b32  	%r37, %r36, 1;
	setp.lt.u32 	%p3, %r1, %r35;
	@%p3 bra 	$L__BB0_7;
	mad.lo.s32 	%r16, %r36, %r7, %r1;
	sub.s32 	%r17, %r16, %r35;
	shl.b32 	%r18, %r17, 2;
	mov.u32 	%r19, temp;
	add.s32 	%r20, %r19, %r18;
	ld.shared.f32 	%f5, [%r20];
	shl.b32 	%r21, %r35, 2;
	add.s32 	%r22, %r20, %r21;
	ld.shared.f32 	%f6, [%r22];
	add.f32 	%f8, %f5, %f6;
	bra.uni 	$L__BB0_8;
$L__BB0_7:
	mad.lo.s32 	%r23, %r36, %r7, %r1;
	shl.b32 	%r24, %r23, 2;
	mov.u32 	%r25, temp;
	add.s32 	%r26, %r25, %r24;
	ld.shared.f32 	%f8, [%r26];
$L__BB0_8:
	mad.lo.s32 	%r27, %r37, %r7, %r1;
	shl.b32 	%r28, %r27, 2;
	mov.u32 	%r29, temp;
	add.s32 	%r30, %r29, %r28;
	st.shared.f32 	[%r30], %f8;
	bar.sync 	0;
	shl.b32 	%r35, %r35, 1;
	setp.lt.s32 	%p4, %r35, %r7;
	mov.u32 	%r36, %r37;
	@%p4 bra 	$L__BB0_5;
$L__BB0_9:
	cvta.to.global.u64 	%rd6, %rd1;
	mad.lo.s32 	%r31, %r37, %r7, %r1;
	shl.b32 	%r32, %r31, 2;
	mov.u32 	%r33, temp;
	add.s32 	%r34, %r33, %r32;
	ld.shared.f32 	%f7, [%r34];
	mul.wide.u32 	%rd7, %r1, 4;
	add.s64 	%rd8, %rd6, %rd7;
	st.global.f32 	[%rd8], %f7;
	ret;

}
	// .globl	_Z4simpPfS_
.visible .entry _Z4simpPfS_(
	.param .u64 .ptr .align 1 _Z4simpPfS__param_0,
	.param .u64 .ptr .align 1 _Z4simpPfS__param_1
)
{
	.reg .pred 	%p<4>;
	.reg .b32 	%r<10>;
	.reg .b32 	%f<5>;
	.reg .b64 	%rd<9>;

	ld.param.u64 	%rd3, [_Z4simpPfS__param_0];
	ld.param.u64 	%rd4, [_Z4simpPfS__param_1];
	cvta.to.global.u64 	%rd1, %rd4;
	mov.u32 	%r1, %tid.x;
	shl.b32 	%r6, %r1, 1;
	bar.sync 	0;
	mov.u32 	%r2, %ntid.x;
	mul.wide.u32 	%rd5, %r6, 4;
	add.s64 	%rd2, %rd1, %rd5;
	mov.b32 	%r9, 1;
$L__BB1_1:
	add.s32 	%r7, %r9, -1;
	and.b32  	%r8, %r7, %r1;
	setp.ne.s32 	%p1, %r8, 0;
	@%p1 bra 	$L__BB1_3;
	mul.wide.s32 	%rd6, %r9, 4;
	add.s64 	%rd7, %rd2, %rd6;
	ld.global.f32 	%f1, [%rd7];
	ld.global.f32 	%f2, [%rd2];
	add.f32 	%f3, %f1, %f2;
	st.global.f32 	[%rd2], %f3;
$L__BB1_3:
	bar.sync 	0;
	shl.b32 	%r9, %r9, 1;
	setp.le.u32 	%p2, %r9, %r2;
	@%p2 bra 	$L__BB1_1;
	setp.ne.s32 	%p3, %r1, 0;
	@%p3 bra 	$L__BB1_6;
	ld.global.f32 	%f4, [%rd1];
	cvta.to.global.u64 	%rd8, %rd3;
	st.global.f32 	[%rd8], %f4;
$L__BB1_6:
	ret;

}


// ===== COMPILED SASS (sm_100) =====

	.target	sm_100

	.elftype	@"ET_EXEC"


//--------------------- .note.nv.tkinfo           --------------------------
	.section	.note.nv.tkinfo,"",@"SHT_NOTE"
	.sectionflags	@"SHF_NOTE_NV_TKINFO"
	.tkinfo
        /*0018*/ 	.word	0x00000002
        /*0030*/ 	.string	""
        /*0030*/ 	.string	"ptxas"
        /*0030*/ 	.string	"Cuda compilation tools, release 13.0, V13.0.88"
        /*0030*/ 	.string	"Build cuda_13.0.r13.0/compiler.36424714_0"
        /*0030*/ 	.string	"-arch sm_100 -m 64 "



//--------------------- .note.nv.cuinfo           --------------------------
	.section	.note.nv.cuinfo,"",@"SHT_NOTE"
	.sectionflags	@"SHF_NOTE_NV_CUINFO"
        /*0018*/ 	.short	0x0002
        /*001a*/ 	.short	0x0064
        /*001c*/ 	.short	0x0082
	.zero		2


//--------------------- .nv.info                  --------------------------
	.section	.nv.info,"",@"SHT_CUDA_INFO"
	.align	4


	//----- nvinfo : EIATTR_REGCOUNT
	.align		4
        /*0000*/ 	.byte	0x04, 0x2f
        /*0002*/ 	.short	(.L_1 - .L_0)
	.align		4
.L_0:
        /*0004*/ 	.word	index@(_Z10scanKernelPfS_i)
        /*0008*/ 	.word	0x0000000b


	//----- nvinfo : EIATTR_FRAME_SIZE
	.align		4
.L_1:
        /*000c*/ 	.byte	0x04, 0x11
        /*000e*/ 	.short	(.L_3 - .L_2)
	.align		4
.L_2:
        /*0010*/ 	.word	index@(_Z10scanKernelPfS_i)
        /*0014*/ 	.word	0x00000000


	//----- nvinfo : EIATTR_REGCOUNT
	.align		4
.L_3:
        /*0018*/ 	.byte	0x04, 0x2f
        /*001a*/ 	.short	(.L_5 - .L_4)
	.align		4
.L_4:
        /*001c*/ 	.word	index@(_Z4simpPfS_)
        /*0020*/ 	.word	0x0000000e


	//----- nvinfo : EIATTR_FRAME_SIZE
	.align		4
.L_5:
        /*0024*/ 	.byte	0x04, 0x11
        /*0026*/ 	.short	(.L_7 - .L_6)
	.align		4
.L_6:
        /*0028*/ 	.word	index@(_Z4simpPfS_)
        /*002c*/ 	.word	0x00000000


	//----- nvinfo : EIATTR_MIN_STACK_SIZE
	.align		4
.L_7:
        /*0030*/ 	.byte	0x04, 0x12
        /*0032*/ 	.short	(.L_9 - .L_8)
	.align		4
.L_8:
        /*0034*/ 	.word	index@(_Z4simpPfS_)
        /*0038*/ 	.word	0x00000000


	//----- nvinfo : EIATTR_MIN_STACK_SIZE
	.align		4
.L_9:
        /*003c*/ 	.byte	0x04, 0x12
        /*003e*/ 	.short	(.L_11 - .L_10)
	.align		4
.L_10:
        /*0040*/ 	.word	index@(_Z10scanKernelPfS_i)
        /*0044*/ 	.word	0x00000000
.L_11:


//--------------------- .nv.compat                --------------------------
	.section	.nv.compat,"",@"SHT_CUDA_COMPAT_INFO"
	.align	4
        /*0000*/ 	.byte	0x02, 0x09, 0x00, 0x00, 0x02, 0x02, 0x01, 0x00, 0x02, 0x05, 0x05, 0x00, 0x03, 0x07, 0x01, 0x01
        /*0010*/ 	.byte	0x02, 0x03, 0x00, 0x00, 0x02, 0x06, 0x01, 0x00, 0x04, 0x0b, 0x08, 0x00, 0x09, 0x00, 0x00, 0x00
        /*0020*/ 	.byte	0x00, 0x00, 0x00, 0x00


//--------------------- .nv.info._Z4simpPfS_      --------------------------
	.section	.nv.info._Z4simpPfS_,"",@"SHT_CUDA_INFO"
	.sectionflags	@""
	.align	4


	//----- nvinfo : EIATTR_CUDA_API_VERSION
	.align		4
        /*0000*/ 	.byte	0x04, 0x37
        /*0002*/ 	.short	(.L_13 - .L_12)
.L_12:
        /*0004*/ 	.word	0x00000082


	//----- nvinfo : EIATTR_KPARAM_INFO
	.align		4
.L_13:
        /*0008*/ 	.byte	0x04, 0x17
        /*000a*/ 	.short	(.L_15 - .L_14)
.L_14:
        /*000c*/ 	.word	0x00000000
        /*0010*/ 	.short	0x0001
        /*0012*/ 	.short	0x0008
        /*0014*/ 	.byte	0x00, 0xf5, 0x21, 0x00


	//----- nvinfo : EIATTR_KPARAM_INFO
	.align		4
.L_15:
        /*0018*/ 	.byte	0x04, 0x17
        /*001a*/ 	.short	(.L_17 - .L_16)
.L_16:
        /*001c*/ 	.word	0x00000000
        /*0020*/ 	.short	0x0000
        /*0022*/ 	.short	0x0000
        /*0024*/ 	.byte	0x00, 0xf5, 0x21, 0x00


	//----- nvinfo : EIATTR_SPARSE_MMA_MASK
	.align		4
.L_17:
        /*0028*/ 	.byte	0x03, 0x50
        /*002a*/ 	.short	0x0000


	//----- nvinfo : EIATTR_MAXREG_COUNT
	.align		4
        /*002c*/ 	.byte	0x03, 0x1b
        /*002e*/ 	.short	0x00ff


	//----- nvinfo : EIATTR_NUM_BARRIERS
	.align		4
        /*0030*/ 	.byte	0x02, 0x4c
        /*0032*/ 	.byte	0x01
	.zero		1


	//----- nvinfo : EIATTR_MERCURY_ISA_VERSION
	.align		4
        /*0034*/ 	.byte	0x03, 0x5f
        /*0036*/ 	.short	0x0101


	//----- nvinfo : EIATTR_VRC_CTA_INIT_COUNT
	.align		4
        /*0038*/ 	.byte	0x02, 0x4a
	.zero		1
	.zero		1


	//----- nvinfo : EIATTR_EXIT_INSTR_OFFSETS
	.align		4
        /*003c*/ 	.byte	0x04, 0x1c
        /*003e*/ 	.short	(.L_19 - .L_18)


	//   ....[0]....
.L_18:
        /*0040*/ 	.word	0x00000180


	//   ....[1]....
        /*0044*/ 	.word	0x000001d0


	//----- nvinfo : EIATTR_CRS_STACK_SIZE
	.align		4
.L_19:
        /*0048*/ 	.byte	0x04, 0x1e
        /*004a*/ 	.short	(.L_21 - .L_20)
.L_20:
        /*004c*/ 	.word	0x00000000


	//----- nvinfo : EIATTR_CBANK_PARAM_SIZE
	.align		4
.L_21:
        /*0050*/ 	.byte	0x03, 0x19
        /*0052*/ 	.short	0x0010


	//----- nvinfo : EIATTR_PARAM_CBANK
	.align		4
        /*0054*/ 	.byte	0x04, 0x0a
        /*0056*/ 	.short	(.L_23 - .L_22)
	.align		4
.L_22:
        /*0058*/ 	.word	index@(.nv.constant0._Z4simpPfS_)
        /*005c*/ 	.short	0x0380
        /*005e*/ 	.short	0x0010


	//----- nvinfo : EIATTR_SW_WAR
	.align		4
.L_23:
        /*0060*/ 	.byte	0x04, 0x36
        /*0062*/ 	.short	(.L_25 - .L_24)
.L_24:
        /*0064*/ 	.word	0x00000008
.L_25:


//--------------------- .nv.info._Z10scanKernelPfS_i --------------------------
	.section	.nv.info._Z10scanKernelPfS_i,"",@"SHT_CUDA_INFO"
	.sectionflags	@""
	.align	4


	//----- nvinfo : EIATTR_CUDA_API_VERSION
	.align		4
        /*0000*/ 	.byte	0x04, 0x37
        /*0002*/ 	.short	(.L_27 - .L_26)
.L_26:
        /*0004*/ 	.word	0x00000082


	//----- nvinfo : EIATTR_KPARAM_INFO
	.align		4
.L_27:
        /*0008*/ 	.byte	0x04, 0x17
        /*000a*/ 	.short	(.L_29 - .L_28)
.L_28:
        /*000c*/ 	.word	0x00000000
        /*0010*/ 	.short	0x0002
        /*0012*/ 	.short	0x0010
        /*0014*/ 	.byte	0x00, 0xf0, 0x11, 0x00


	//----- nvinfo : EIATTR_KPARAM_INFO
	.align		4
.L_29:
        /*0018*/ 	.byte	0x04, 0x17
        /*001a*/ 	.short	(.L_31 - .L_30)
.L_30:
        /*001c*/ 	.word	0x00000000
        /*0020*/ 	.short	0x0001
        /*0022*/ 	.short	0x0008
        /*0024*/ 	.byte	0x00, 0xf5, 0x21, 0x00


	//----- nvinfo : EIATTR_KPARAM_INFO
	.align		4
.L_31:
        /*0028*/ 	.byte	0x04, 0x17
        /*002a*/ 	.short	(.L_33 - .L_32)
.L_32:
        /*002c*/ 	.word	0x00000000
        /*0030*/ 	.short	0x0000
        /*0032*/ 	.short	0x0000
        /*0034*/ 	.byte	0x00, 0xf5, 0x21, 0x00


	//----- nvinfo : EIATTR_SPARSE_MMA_MASK
	.align		4
.L_33:
        /*0038*/ 	.byte	0x03, 0x50
        /*003a*/ 	.short	0x0000


	//----- nvinfo : EIATTR_MAXREG_COUNT
	.align		4
        /*003c*/ 	.byte	0x03, 0x1b
        /*003e*/ 	.short	0x00ff


	//----- nvinfo : EIATTR_NUM_BARRIERS
	.align		4
        /*0040*/ 	.byte	0x02, 0x4c
        /*0042*/ 	.byte	0x01
	.zero		1


	//----- nvinfo : EIATTR_MERCURY_ISA_VERSION
	.align		4
        /*0044*/ 	.byte	0x03, 0x5f
        /*0046*/ 	.short	0x0101


	//----- nvinfo : EIATTR_VRC_CTA_INIT_COUNT
	.align		4
        /*0048*/ 	.byte	0x02, 0x4a
	.zero		1
	.zero		1


	//----- nvinfo : EIATTR_EXIT_INSTR_OFFSETS
	.align		4
        /*004c*/ 	.byte	0x04, 0x1c
        /*004e*/ 	.short	(.L_35 - .L_34)


	//   ....[0]....
.L_34:
        /*0050*/ 	.word	0x00000430


	//----- nvinfo : EIATTR_CRS_STACK_SIZE
	.align		4
.L_35:
        /*0054*/ 	.byte	0x04, 0x1e
        /*0056*/ 	.short	(.L_37 - .L_36)
.L_36:
        /*0058*/ 	.word	0x00000000


	//----- nvinfo : EIATTR_CBANK_PARAM_SIZE
	.align		4
.L_37:
        /*005c*/ 	.byte	0x03, 0x19
        /*005e*/ 	.short	0x0014


	//----- nvinfo : EIATTR_PARAM_CBANK
	.align		4
        /*0060*/ 	.byte	0x04, 0x0a
        /*0062*/ 	.short	(.L_39 - .L_38)
	.align		4
.L_38:
        /*0064*/ 	.word	index@(.nv.constant0._Z10scanKernelPfS_i)
        /*0068*/ 	.short	0x0380
        /*006a*/ 	.short	0x0014


	//----- nvinfo : EIATTR_SW_WAR
	.align		4
.L_39:
        /*006c*/ 	.byte	0x04, 0x36
        /*006e*/ 	.short	(.L_41 - .L_40)
.L_40:
        /*0070*/ 	.word	0x00000008
.L_41:


//--------------------- .nv.callgraph             --------------------------
	.section	.nv.callgraph,"",@"SHT_CUDA_CALLGRAPH"
	.align	4
	.sectionentsize	8
	.align		4
        /*0000*/ 	.word	0x00000000
	.align		4
        /*0004*/ 	.word	0xffffffff
	.align		4
        /*0008*/ 	.word	0x00000000
	.align		4
        /*000c*/ 	.word	0xfffffffe
	.align		4
        /*0010*/ 	.word	0x00000000
	.align		4
        /*0014*/ 	.word	0xfffffffd
	.align		4
        /*0018*/ 	.word	0x00000000
	.align		4
        /*001c*/ 	.word	0xfffffffc


//--------------------- .text._Z4simpPfS_         --------------------------
	.section	.text._Z4simpPfS_,"ax",@progbits
	.align	128
        .global         _Z4simpPfS_
        .type           _Z4simpPfS_,@function
        .size           _Z4simpPfS_,(.L_x_10 - _Z4simpPfS_)
        .other          _Z4simpPfS_,@"STO_CUDA_ENTRY STV_DEFAULT"
_Z4simpPfS_:
.text._Z4simpPfS_:
[----:B------:R-:W-:Y:S01]  /*0000*/  LDC R1, c[0x0][0x37c] ;  /* 0x0000df00ff017b82 */ /* 0x000fe20000000800 */
[----:B------:R-:W0:Y:S07]  /*0010*/  S2R R11, SR_TID.X ;  /* 0x00000000000b7919 */ /* 0x000e2e0000002100 */
[----:B------:R-:W1:Y:S01]  /*0020*/  LDC.64 R2, c[0x0][0x388] ;  /* 0x0000e200ff027b82 */ /* 0x000e620000000a00 */
[----:B------:R-:W-:Y:S01]  /*0030*/  IMAD.MOV.U32 R7, RZ, RZ, 0x1 ;  /* 0x00000001ff077424 */ /* 0x000fe200078e00ff */
[----:B------:R-:W2:Y:S01]  /*0040*/  LDCU.64 UR4, c[0x0][0x358] ;  /* 0x00006b00ff0477ac */ /* 0x000ea20008000a00 */
[----:B------:R-:W3:Y:S01]  /*0050*/  LDCU UR6, c[0x0][0x360] ;  /* 0x00006c00ff0677ac */ /* 0x000ee20008000800 */
[----:B0-----:R-:W-:-:S04]  /*0060*/  IMAD.SHL.U32 R5, R11, 0x2, RZ ;  /* 0x000000020b057824 */ /* 0x001fc800078e00ff */
[----:B-1----:R-:W-:Y:S01]  /*0070*/  IMAD.WIDE.U32 R2, R5, 0x4, R2 ;  /* 0x0000000405027825 */ /* 0x002fe200078e0002 */
[----:B--23--:R-:W-:Y:S06]  /*0080*/  BAR.SYNC.DEFER_BLOCKING 0x0 ;  /* 0x0000000000007b1d */ /* 0x00cfec0000010000 */
.L_x_2:
[----:B------:R-:W-:Y:S01]  /*0090*/  IADD3 R0, PT, PT, R7, -0x1, RZ ;  /* 0xffffffff07007810 */ /* 0x000fe20007ffe0ff */
[----:B------:R-:W-:Y:S03]  /*00a0*/  BSSY.RECONVERGENT B0, `(.L_x_0) ;  /* 0x0000008000007945 */ /* 0x000fe60003800200 */
[----:B------:R-:W-:-:S13]  /*00b0*/  LOP3.LUT P0, RZ, R0, R11, RZ, 0xc0, !PT ;  /* 0x0000000b00ff7212 */ /* 0x000fda000780c0ff */
[----:B0-----:R-:W-:Y:S05]  /*00c0*/  @P0 BRA `(.L_x_1) ;  /* 0x0000000000140947 */ /* 0x001fea0003800000 */
[----:B------:R-:W-:Y:S01]  /*00d0*/  IMAD.WIDE R4, R7, 0x4, R2 ;  /* 0x0000000407047825 */ /* 0x000fe200078e0202 */
[----:B------:R-:W2:Y:S05]  /*00e0*/  LDG.E R9, desc[UR4][R2.64] ;  /* 0x0000000402097981 */ /* 0x000eaa000c1e1900 */
[----:B------:R-:W2:Y:S02]  /*00f0*/  LDG.E R4, desc[UR4][R4.64] ;  /* 0x0000000404047981 */ /* 0x000ea4000c1e1900 */
[----:B--2---:R-:W-:-:S05]  /*0100*/  FADD R9, R4, R9 ;  /* 0x0000000904097221 */ /* 0x004fca0000000000 */
[----:B------:R0:W-:Y:S02]  /*0110*/  STG.E desc[UR4][R2.64], R9 ;  /* 0x0000000902007986 */ /* 0x0001e4000c101904 */
.L_x_1:
[----:B------:R-:W-:Y:S05]  /*0120*/  BSYNC.RECONVERGENT B0 ;  /* 0x0000000000007941 */ /* 0x000fea0003800200 */
.L_x_0:
[----:B------:R-:W-:Y:S01]  /*0130*/  SHF.L.U32 R7, R7, 0x1, RZ ;  /* 0x0000000107077819 */ /* 0x000fe200000006ff */
[----:B------:R-:W-:Y:S03]  /*0140*/  BAR.SYNC.DEFER_BLOCKING 0x0 ;  /* 0x0000000000007b1d */ /* 0x000fe60000010000 */
[----:B------:R-:W-:-:S13]  /*0150*/  ISETP.GT.U32.AND P0, PT, R7, UR6, PT ;  /* 0x0000000607007c0c */ /* 0x000fda000bf04070 */
[----:B------:R-:W-:Y:S05]  /*0160*/  @!P0 BRA `(.L_x_2) ;  /* 0xfffffffc00c88947 */ /* 0x000fea000383ffff */
[----:B------:R-:W-:-:S13]  /*0170*/  ISETP.NE.AND P0, PT, R11, RZ, PT ;  /* 0x000000ff0b00720c */ /* 0x000fda0003f05270 */
[----:B------:R-:W-:Y:S05]  /*0180*/  @P0 EXIT ;  /* 0x000000000000094d */ /* 0x000fea0003800000 */
[----:B0-----:R-:W0:Y:S02]  /*0190*/  LDC.64 R2, c[0x0][0x388] ;  /* 0x0000e200ff027b82 */ /* 0x001e240000000a00 */
[----:B0-----:R-:W2:Y:S06]  /*01a0*/  LDG.E R3, desc[UR4][R2.64] ;  /* 0x0000000402037981 */ /* 0x001eac000c1e1900 */
[----:B------:R-:W2:Y:S02]  /*01b0*/  LDC.64 R4, c[0x0][0x380] ;  /* 0x0000e000ff047b82 */ /* 0x000ea40000000a00 */
[----:B--2---:R-:W-:Y:S01]  /*01c0*/  STG.E desc[UR4][R4.64], R3 ;  /* 0x0000000304007986 */ /* 0x004fe2000c101904 */
[----:B------:R-:W-:Y:S05]  /*01d0*/  EXIT ;  /* 0x000000000000794d */ /* 0x000fea0003800000 */
.L_x_3:
[----:B------:R-:W-:-:S00]  /*01e0*/  BRA `(.L_x_3) ;  /* 0xfffffffc00fc7947 */ /* 0x000fc0000383ffff */
[----:B------:R-:W-:-:S00]  /*01f0*/  NOP ;  /* 0x0000000000007918 */ /* 0x000fc00000000000 */
        /* <DEDUP_REMOVED lines=8> */
.L_x_10:


//--------------------- .text._Z10scanKernelPfS_i --------------------------
	.section	.text._Z10scanKernelPfS_i,"ax",@progbits
	.align	128
        .global         _Z10scanKernelPfS_i
        .type           _Z10scanKernelPfS_i,@function
        .size           _Z10scanKernelPfS_i,(.L_x_11 - _Z10scanKernelPfS_i)
        .other          _Z10scanKernelPfS_i,@"STO_CUDA_ENTRY STV_DEFAULT"
_Z10scanKernelPfS_i:
.text._Z10scanKernelPfS_i:
[----:B------:R-:W-:Y:S01]  /*0000*/  LDC R1, c[0x0][0x37c] ;  /* 0x0000df00ff017b82 */ /* 0x000fe20000000800 */
[----:B------:R-:W0:Y:S01]  /*0010*/  S2R R7, SR_TID.X ;  /* 0x0000000000077919 */ /* 0x000e220000002100 */
[----:B------:R-:W1:Y:S01]  /*0020*/  LDCU.64 UR6, c[0x0][0x358] ;  /* 0x00006b00ff0677ac */ /* 0x000e620008000a00 */
[----:B0-----:R-:W-:-:S13]  /*0030*/  ISETP.NE.AND P0, PT, R7, RZ, PT ;  /* 0x000000ff0700720c */ /* 0x001fda0003f05270 */
[----:B------:R-:W0:Y:S01]  /*0040*/  @P0 LDC.64 R2, c[0x0][0x388] ;  /* 0x0000e200ff020b82 */ /* 0x000e220000000a00 */
[----:B------:R-:W-:-:S05]  /*0050*/  @P0 IADD3 R5, PT, PT, R7, -0x1, RZ ;  /* 0xffffffff07050810 */ /* 0x000fca0007ffe0ff */
[----:B0-----:R-:W-:-:S06]  /*0060*/  @P0 IMAD.WIDE.U32 R2, R5, 0x4, R2 ;  /* 0x0000000405020825 */ /* 0x001fcc00078e0002 */
[----:B-1----:R0:W2:Y:S01]  /*0070*/  @P0 LDG.E R2, desc[UR6][R2.64] ;  /* 0x0000000602020981 */ /* 0x0020a2000c1e1900 */
[----:B------:R-:W1:Y:S01]  /*0080*/  S2UR UR5, SR_CgaCtaId ;  /* 0x00000000000579c3 */ /* 0x000e620000008800 */
[----:B------:R-:W-:Y:S01]  /*0090*/  UMOV UR4, 0x400 ;  /* 0x0000040000047882 */ /* 0x000fe20000000000 */
[----:B0-----:R-:W-:Y:S01]  /*00a0*/  IMAD.MOV.U32 R3, RZ, RZ, RZ ;  /* 0x000000ffff037224 */ /* 0x001fe200078e00ff */
[----:B-1----:R-:W-:Y:S01]  /*00b0*/  ULEA UR4, UR5, UR4, 0x18 ;  /* 0x0000000405047291 */ /* 0x002fe2000f8ec0ff */
[----:B------:R-:W0:Y:S05]  /*00c0*/  LDCU UR5, c[0x0][0x390] ;  /* 0x00007200ff0577ac */ /* 0x000e2a0008000800 */
[----:B------:R-:W-:-:S05]  /*00d0*/  @P0 IMAD.U32 R0, RZ, RZ, UR4 ;  /* 0x00000004ff000e24 */ /* 0x000fca000f8e00ff */
[----:B------:R-:W-:Y:S01]  /*00e0*/  @P0 LEA R5, R7, R0, 0x2 ;  /* 0x0000000007050211 */ /* 0x000fe200078e10ff */
[----:B------:R-:W-:Y:S01]  /*00f0*/  @!P0 IMAD.U32 R0, RZ, RZ, UR4 ;  /* 0x00000004ff008e24 */ /* 0x000fe2000f8e00ff */
[----:B0-----:R-:W-:-:S03]  /*0100*/  MOV R8, UR5 ;  /* 0x0000000500087c02 */ /* 0x001fc60008000f00 */
[----:B--2---:R0:W-:Y:S04]  /*0110*/  @P0 STS [R5], R2 ;  /* 0x0000000205000388 */ /* 0x0041e80000000800 */
[----:B------:R0:W-:Y:S01]  /*0120*/  @!P0 STS [R0], RZ ;  /* 0x000000ff00008388 */ /* 0x0001e20000000800 */
[----:B------:R-:W-:Y:S01]  /*0130*/  BAR.SYNC.DEFER_BLOCKING 0x0 ;  /* 0x0000000000007b1d */ /* 0x000fe20000010000 */
[----:B------:R-:W-:-:S13]  /*0140*/  ISETP.GE.AND P0, PT, R8, 0x2, PT ;  /* 0x000000020800780c */ /* 0x000fda0003f06270 */
[----:B0-----:R-:W-:Y:S05]  /*0150*/  @!P0 BRA `(.L_x_4) ;  /* 0x00000000009c8947 */ /* 0x001fea0003800000 */
[----:B------:R-:W-:Y:S01]  /*0160*/  HFMA2 R2, -RZ, RZ, 0, 0 ;  /* 0x00000000ff027431 */ /* 0x000fe200000001ff */
[----:B------:R-:W-:Y:S01]  /*0170*/  BSSY.RECONVERGENT B0, `(.L_x_4) ;  /* 0x0000025000007945 */ /* 0x000fe20003800200 */
[----:B------:R-:W-:Y:S01]  /*0180*/  IMAD.MOV.U32 R4, RZ, RZ, 0x1 ;  /* 0x00000001ff047424 */ /* 0x000fe200078e00ff */
[----:B------:R-:W0:Y:S06]  /*0190*/  LDCU UR8, c[0x0][0x390] ;  /* 0x00007200ff0877ac */ /* 0x000e2c0008000800 */
.L_x_8:
[----:B------:R-:W-:Y:S01]  /*01a0*/  ISETP.GE.U32.AND P0, PT, R7, R4, PT ;  /* 0x000000040700720c */ /* 0x000fe20003f06070 */
[----:B------:R-:W-:Y:S01]  /*01b0*/  BSSY.RECONVERGENT B1, `(.L_x_5) ;  /* 0x0000018000017945 */ /* 0x000fe20003800200 */
[----:B------:R-:W-:-:S11]  /*01c0*/  LOP3.LUT R3, R2, 0x1, RZ, 0x3c, !PT ;  /* 0x0000000102037812 */ /* 0x000fd600078e3cff */
[----:B-1----:R-:W-:Y:S05]  /*01d0*/  @!P0 BRA `(.L_x_6) ;  /* 0x0000000000348947 */ /* 0x002fea0003800000 */
[----:B------:R-:W1:Y:S01]  /*01e0*/  S2UR UR5, SR_CgaCtaId ;  /* 0x00000000000579c3 */ /* 0x000e620000008800 */
[----:B0-----:R-:W-:Y:S01]  /*01f0*/  MOV R8, UR8 ;  /* 0x0000000800087c02 */ /* 0x001fe20008000f00 */
[----:B------:R-:W-:-:S04]  /*0200*/  UMOV UR4, 0x400 ;  /* 0x0000040000047882 */ /* 0x000fc80000000000 */
[----:B------:R-:W-:-:S04]  /*0210*/  IMAD R5, R2, R8, R7 ;  /* 0x0000000802057224 */ /* 0x000fc800078e0207 */
[----:B------:R-:W-:Y:S01]  /*0220*/  IMAD.IADD R5, R5, 0x1, -R4 ;  /* 0x0000000105057824 */ /* 0x000fe200078e0a04 */
[----:B-1----:R-:W-:-:S06]  /*0230*/  ULEA UR4, UR5, UR4, 0x18 ;  /* 0x0000000405047291 */ /* 0x002fcc000f8ec0ff */
[----:B------:R-:W-:-:S05]  /*0240*/  MOV R0, UR4 ;  /* 0x0000000400007c02 */ /* 0x000fca0008000f00 */
[----:B------:R-:W-:-:S05]  /*0250*/  IMAD R5, R5, 0x4, R0 ;  /* 0x0000000405057824 */ /* 0x000fca00078e0200 */
[----:B------:R-:W-:Y:S02]  /*0260*/  LEA R2, R4, R5, 0x2 ;  /* 0x0000000504027211 */ /* 0x000fe400078e10ff */
[----:B------:R-:W-:Y:S04]  /*0270*/  LDS R5, [R5] ;  /* 0x0000000005057984 */ /* 0x000fe80000000800 */
[----:B------:R-:W0:Y:S02]  /*0280*/  LDS R2, [R2] ;  /* 0x0000000002027984 */ /* 0x000e240000000800 */
[----:B0-----:R-:W-:Y:S01]  /*0290*/  FADD R6, R5, R2 ;  /* 0x0000000205067221 */ /* 0x001fe20000000000 */
[----:B------:R-:W-:Y:S06]  /*02a0*/  BRA `(.L_x_7) ;  /* 0x0000000000207947 */ /* 0x000fec0003800000 */
.L_x_6:
[----:B------:R-:W1:Y:S01]  /*02b0*/  S2UR UR5, SR_CgaCtaId ;  /* 0x00000000000579c3 */ /* 0x000e620000008800 */
[----:B------:R-:W-:Y:S01]  /*02c0*/  UMOV UR4, 0x400 ;  /* 0x0000040000047882 */ /* 0x000fe20000000000 */
[----:B0-----:R-:W-:-:S04]  /*02d0*/  IMAD.U32 R8, RZ, RZ, UR8 ;  /* 0x00000008ff087e24 */ /* 0x001fc8000f8e00ff */
[----:B------:R-:W-:Y:S01]  /*02e0*/  IMAD R5, R2, R8, R7 ;  /* 0x0000000802057224 */ /* 0x000fe200078e0207 */
[----:B-1----:R-:W-:-:S06]  /*02f0*/  ULEA UR4, UR5, UR4, 0x18 ;  /* 0x0000000405047291 */ /* 0x002fcc000f8ec0ff */
[----:B------:R-:W-:-:S05]  /*0300*/  MOV R0, UR4 ;  /* 0x0000000400007c02 */ /* 0x000fca0008000f00 */
[----:B------:R-:W-:-:S06]  /*0310*/  IMAD R6, R5, 0x4, R0 ;  /* 0x0000000405067824 */ /* 0x000fcc00078e0200 */
[----:B------:R-:W0:Y:S02]  /*0320*/  LDS R6, [R6] ;  /* 0x0000000006067984 */ /* 0x000e240000000800 */
.L_x_7:
[----:B------:R-:W-:Y:S05]  /*0330*/  BSYNC.RECONVERGENT B1 ;  /* 0x0000000000017941 */ /* 0x000fea0003800200 */
.L_x_5:
[----:B------:R-:W-:Y:S01]  /*0340*/  IMAD.SHL.U32 R4, R4, 0x2, RZ ;  /* 0x0000000204047824 */ /* 0x000fe200078e00ff */
[----:B------:R-:W-:Y:S01]  /*0350*/  MOV R2, R3 ;  /* 0x0000000300027202 */ /* 0x000fe20000000f00 */
[----:B------:R-:W-:-:S03]  /*0360*/  IMAD R5, R3, R8, R7 ;  /* 0x0000000803057224 */ /* 0x000fc600078e0207 */
[----:B------:R-:W-:Y:S02]  /*0370*/  ISETP.GE.AND P0, PT, R4, R8, PT ;  /* 0x000000080400720c */ /* 0x000fe40003f06270 */
[----:B------:R-:W-:-:S05]  /*0380*/  LEA R5, R5, R0, 0x2 ;  /* 0x0000000005057211 */ /* 0x000fca00078e10ff */
[----:B0-----:R1:W-:Y:S01]  /*0390*/  STS [R5], R6 ;  /* 0x0000000605007388 */ /* 0x0013e20000000800 */
[----:B------:R-:W-:Y:S06]  /*03a0*/  BAR.SYNC.DEFER_BLOCKING 0x0 ;  /* 0x0000000000007b1d */ /* 0x000fec0000010000 */
[----:B------:R-:W-:Y:S05]  /*03b0*/  @!P0 BRA `(.L_x_8) ;  /* 0xfffffffc00788947 */ /* 0x000fea000383ffff */
[----:B------:R-:W-:Y:S05]  /*03c0*/  BSYNC.RECONVERGENT B0 ;  /* 0x0000000000007941 */ /* 0x000fea0003800200 */
.L_x_4:
[----:B------:R-:W-:-:S05]  /*03d0*/  IMAD R3, R3, R8, R7 ;  /* 0x0000000803037224 */ /* 0x000fca00078e0207 */
[----:B------:R-:W-:Y:S02]  /*03e0*/  LEA R0, R3, R0, 0x2 ;  /* 0x0000000003007211 */ /* 0x000fe400078e10ff */
[----:B------:R-:W0:Y:S03]  /*03f0*/  LDC.64 R2, c[0x0][0x380] ;  /* 0x0000e000ff027b82 */ /* 0x000e260000000a00 */
[----:B-1----:R-:W1:Y:S01]  /*0400*/  LDS R5, [R0] ;  /* 0x0000000000057984 */ /* 0x002e620000000800 */
[----:B0-----:R-:W-:-:S05]  /*0410*/  IMAD.WIDE.U32 R2, R7, 0x4, R2 ;  /* 0x0000000407027825 */ /* 0x001fca00078e0002 */
[----:B-1----:R-:W-:Y:S01]  /*0420*/  STG.E desc[UR6][R2.64], R5 ;  /* 0x0000000502007986 */ /* 0x002fe2000c101906 */
[----:B------:R-:W-:Y:S05]  /*0430*/  EXIT ;  /* 0x000000000000794d */ /* 0x000fea0003800000 */
.L_x_9:
        /* <DEDUP_REMOVED lines=12> */
.L_x_11:


//--------------------- .nv.shared._Z4simpPfS_    --------------------------
	.section	.nv.shared._Z4simpPfS_,"aw",@nobits
	.sectionflags	@""
	.align	16
	.zero		1024


//--------------------- .nv.shared.reserved.0     --------------------------
	.section	.nv.shared.reserved.0,"aw",@nobits
	.weak		__nv_reservedSMEM_offset_0_alias
	.size		__nv_reservedSMEM_offset_0_alias, 0, 64
	.other		__nv_reservedSMEM_offset_0_alias,@"STO_CUDA_RESERVED_SHARED STV_DEFAULT"
__nv_reservedSMEM_offset_0_alias:
	.zero		0
	.zero		64


//--------------------- .nv.shared._Z10scanKernelPfS_i --------------------------
	.section	.nv.shared._Z10scanKernelPfS_i,"aw",@nobits
	.sectionflags	@""
	.align	16
	.zero		1024


//--------------------- .nv.constant0._Z4simpPfS_ --------------------------
	.section	.nv.constant0._Z4simpPfS_,"a",@progbits
	.sectionflags	@""
	.align	4
.nv.constant0._Z4simpPfS_:
	.zero		912


//--------------------- .nv.constant0._Z10scanKernelPfS_i --------------------------
	.section	.nv.constant0._Z10scanKernelPfS_i,"a",@progbits
	.sectionflags	@""
	.align	4
.nv.constant0._Z10scanKernelPfS_i:
	.zero		916


//--------------------- SYMBOLS --------------------------

	.type		.nv.reservedSmem.offset0,@object
	.size		.nv.reservedSmem.offset0,0x4
	.type		.nv.reservedSmem.cap,@object
	.size		.nv.reservedSmem.cap,0x4
